//
// Generated by NVIDIA NVVM Compiler
//
// Compiler Build ID: CL-36424714
// Cuda compilation tools, release 13.0, V13.0.88
// Based on NVVM 20.0.0
//

.version 9.0
.target sm_100
.address_size 64

	// .globl	_Z3fooPKcS0_PS0_Pi

.visible .entry _Z3fooPKcS0_PS0_Pi(
	.param .u64 .ptr .align 1 _Z3fooPKcS0_PS0_Pi_param_0,
	.param .u64 .ptr .align 1 _Z3fooPKcS0_PS0_Pi_param_1,
	.param .u64 .ptr .align 1 _Z3fooPKcS0_PS0_Pi_param_2,
	.param .u64 .ptr .align 1 _Z3fooPKcS0_PS0_Pi_param_3
)
{
	.reg .pred 	%p<7>;
	.reg .b16 	%rs<4>;
	.reg .b32 	%r<9>;
	.reg .b64 	%rd<22>;

	ld.param.u64 	%rd6, [_Z3fooPKcS0_PS0_Pi_param_0];
	ld.param.u64 	%rd5, [_Z3fooPKcS0_PS0_Pi_param_1];
	ld.param.u64 	%rd7, [_Z3fooPKcS0_PS0_Pi_param_2];
	ld.param.u64 	%rd8, [_Z3fooPKcS0_PS0_Pi_param_3];
	cvta.to.global.u64 	%rd1, %rd7;
	cvta.to.global.u64 	%rd2, %rd8;
	cvta.to.global.u64 	%rd3, %rd6;
	mov.u32 	%r2, %ctaid.x;
	mov.u32 	%r3, %ntid.x;
	mov.u32 	%r4, %tid.x;
	mad.lo.s32 	%r5, %r2, %r3, %r4;
	shl.b32 	%r1, %r5, 1;
	cvt.s64.s32 	%rd9, %r1;
	add.s64 	%rd4, %rd3, %rd9;
	ld.global.u8 	%rs1, [%rd4];
	setp.ne.s16 	%p1, %rs1, 13;
	@%p1 bra 	$L__BB0_3;
	ld.global.u8 	%rs3, [%rd4+1];
	setp.ne.s16 	%p6, %rs3, 10;
	@%p6 bra 	$L__BB0_6;
	atom.global.add.u32 	%r8, [%rd2], 1;
	add.s64 	%rd18, %rd5, %rd9;
	add.s64 	%rd19, %rd18, 2;
	mul.wide.s32 	%rd20, %r8, 8;
	add.s64 	%rd21, %rd1, %rd20;
	st.global.u64 	[%rd21], %rd19;
	bra.uni 	$L__BB0_6;
$L__BB0_3:
	setp.ne.s16 	%p2, %rs1, 10;
	setp.lt.s32 	%p3, %r1, 1;
	or.pred  	%p4, %p3, %p2;
	@%p4 bra 	$L__BB0_6;
	add.s32 	%r6, %r1, -1;
	cvt.u64.u32 	%rd10, %r6;
	add.s64 	%rd11, %rd3, %rd10;
	ld.global.u8 	%rs2, [%rd11];
	setp.ne.s16 	%p5, %rs2, 13;
	@%p5 bra 	$L__BB0_6;
	atom.global.add.u32 	%r7, [%rd2], 1;
	cvt.u64.u32 	%rd12, %r1;
	add.s64 	%rd13, %rd5, %rd12;
	add.s64 	%rd14, %rd13, 1;
	mul.wide.s32 	%rd15, %r7, 8;
	add.s64 	%rd16, %rd1, %rd15;
	st.global.u64 	[%rd16], %rd14;
$L__BB0_6:
	ret;

}


// ===== COMPILED SASS (sm_100) =====

	.target	sm_100

	.elftype	@"ET_EXEC"


//--------------------- .note.nv.tkinfo           --------------------------
	.section	.note.nv.tkinfo,"",@"SHT_NOTE"
	.sectionflags	@"SHF_NOTE_NV_TKINFO"
	.tkinfo
        /*0018*/ 	.word	0x00000002
        /*0030*/ 	.string	""
        /*0030*/ 	.string	"ptxas"
        /*0030*/ 	.string	"Cuda compilation tools, release 13.0, V13.0.88"
        /*0030*/ 	.string	"Build cuda_13.0.r13.0/compiler.36424714_0"
        /*0030*/ 	.string	"-arch sm_100 -m 64 "



//--------------------- .note.nv.cuinfo           --------------------------
	.section	.note.nv.cuinfo,"",@"SHT_NOTE"
	.sectionflags	@"SHF_NOTE_NV_CUINFO"
        /*0018*/ 	.short	0x0002
        /*001a*/ 	.short	0x0064
        /*001c*/ 	.short	0x0082
	.zero		2


//--------------------- .nv.info                  --------------------------
	.section	.nv.info,"",@"SHT_CUDA_INFO"
	.align	4


	//----- nvinfo : EIATTR_REGCOUNT
	.align		4
        /*0000*/ 	.byte	0x04, 0x2f
        /*0002*/ 	.short	(.L_1 - .L_0)
	.align		4
.L_0:
        /*0004*/ 	.word	index@(_Z3fooPKcS0_PS0_Pi)
        /*0008*/ 	.word	0x0000000e


	//----- nvinfo : EIATTR_FRAME_SIZE
	.align		4
.L_1:
        /*000c*/ 	.byte	0x04, 0x11
        /*000e*/ 	.short	(.L_3 - .L_2)
	.align		4
.L_2:
        /*0010*/ 	.word	index@(_Z3fooPKcS0_PS0_Pi)
        /*0014*/ 	.word	0x00000000


	//----- nvinfo : EIATTR_MIN_STACK_SIZE
	.align		4
.L_3:
        /*0018*/ 	.byte	0x04, 0x12
        /*001a*/ 	.short	(.L_5 - .L_4)
	.align		4
.L_4:
        /*001c*/ 	.word	index@(_Z3fooPKcS0_PS0_Pi)
        /*0020*/ 	.word	0x00000000
.L_5:


//--------------------- .nv.compat                --------------------------
	.section	.nv.compat,"",@"SHT_CUDA_COMPAT_INFO"
	.align	4
        /*0000*/ 	.byte	0x02, 0x09, 0x00, 0x00, 0x02, 0x02, 0x01, 0x00, 0x02, 0x05, 0x05, 0x00, 0x03, 0x07, 0x01, 0x01
        /*0010*/ 	.byte	0x02, 0x03, 0x00, 0x00, 0x02, 0x06, 0x01, 0x00, 0x04, 0x0b, 0x08, 0x00, 0x09, 0x00, 0x00, 0x00
        /*0020*/ 	.byte	0x00, 0x00, 0x00, 0x00


//--------------------- .nv.info._Z3fooPKcS0_PS0_Pi --------------------------
	.section	.nv.info._Z3fooPKcS0_PS0_Pi,"",@"SHT_CUDA_INFO"
	.sectionflags	@""
	.align	4


	//----- nvinfo : EIATTR_CUDA_API_VERSION
	.align		4
        /*0000*/ 	.byte	0x04, 0x37
        /*0002*/ 	.short	(.L_7 - .L_6)
.L_6:
        /*0004*/ 	.word	0x00000082


	//----- nvinfo : EIATTR_KPARAM_INFO
	.align		4
.L_7:
        /*0008*/ 	.byte	0x04, 0x17
        /*000a*/ 	.short	(.L_9 - .L_8)
.L_8:
        /*000c*/ 	.word	0x00000000
        /*0010*/ 	.short	0x0003
        /*0012*/ 	.short	0x0018
        /*0014*/ 	.byte	0x00, 0xf5, 0x21, 0x00


	//----- nvinfo : EIATTR_KPARAM_INFO
	.align		4
.L_9:
        /*0018*/ 	.byte	0x04, 0x17
        /*001a*/ 	.short	(.L_11 - .L_10)
.L_10:
        /*001c*/ 	.word	0x00000000
        /*0020*/ 	.short	0x0002
        /*0022*/ 	.short	0x0010
        /*0024*/ 	.byte	0x00, 0xf5, 0x21, 0x00


	//----- nvinfo : EIATTR_KPARAM_INFO
	.align		4
.L_11:
        /*0028*/ 	.byte	0x04, 0x17
        /*002a*/ 	.short	(.L_13 - .L_12)
.L_12:
        /*002c*/ 	.word	0x00000000
        /*0030*/ 	.short	0x0001
        /*0032*/ 	.short	0x0008
        /*0034*/ 	.byte	0x00, 0xf5, 0x21, 0x00


	//----- nvinfo : EIATTR_KPARAM_INFO
	.align		4
.L_13:
        /*0038*/ 	.byte	0x04, 0x17
        /*003a*/ 	.short	(.L_15 - .L_14)
.L_14:
        /*003c*/ 	.word	0x00000000
        /*0040*/ 	.short	0x0000
        /*0042*/ 	.short	0x0000
        /*0044*/ 	.byte	0x00, 0xf5, 0x21, 0x00


	//----- nvinfo : EIATTR_SPARSE_MMA_MASK
	.align		4
.L_15:
        /*0048*/ 	.byte	0x03, 0x50
        /*004a*/ 	.short	0x0000


	//----- nvinfo : EIATTR_MAXREG_COUNT
	.align		4
        /*004c*/ 	.byte	0x03, 0x1b
        /*004e*/ 	.short	0x00ff


	//----- nvinfo : EIATTR_MERCURY_ISA_VERSION
	.align		4
        /*0050*/ 	.byte	0x03, 0x5f
        /*0052*/ 	.short	0x0101


	//----- nvinfo : EIATTR_INT_WARP_WIDE_INSTR_OFFSETS
	.align		4
        /*0054*/ 	.byte	0x04, 0x31
        /*0056*/ 	.short	(.L_17 - .L_16)


	//   ....[0]....
.L_16:
        /*0058*/ 	.word	0x00000120


	//   ....[1]....
        /*005c*/ 	.word	0x000001f0


	//   ....[2]....
        /*0060*/ 	.word	0x000002e0


	//   ....[3]....
        /*0064*/ 	.word	0x000003b0


	//----- nvinfo : EIATTR_VRC_CTA_INIT_COUNT
	.align		4
.L_17:
        /*0068*/ 	.byte	0x02, 0x4a
	.zero		1
	.zero		1


	//----- nvinfo : EIATTR_EXIT_INSTR_OFFSETS
	.align		4
        /*006c*/ 	.byte	0x04, 0x1c
        /*006e*/ 	.short	(.L_19 - .L_18)


	//   ....[0]....
.L_18:
        /*0070*/ 	.word	0x00000100


	//   ....[1]....
        /*0074*/ 	.word	0x00000230


	//   ....[2]....
        /*0078*/ 	.word	0x00000260


	//   ....[3]....
        /*007c*/ 	.word	0x000002c0


	//   ....[4]....
        /*0080*/ 	.word	0x000003f0


	//----- nvinfo : EIATTR_CRS_STACK_SIZE
	.align		4
.L_19:
        /*0084*/ 	.byte	0x04, 0x1e
        /*0086*/ 	.short	(.L_21 - .L_20)
.L_20:
        /*0088*/ 	.word	0x00000000


	//----- nvinfo : EIATTR_CBANK_PARAM_SIZE
	.align		4
.L_21:
        /*008c*/ 	.byte	0x03, 0x19
        /*008e*/ 	.short	0x0020


	//----- nvinfo : EIATTR_PARAM_CBANK
	.align		4
        /*0090*/ 	.byte	0x04, 0x0a
        /*0092*/ 	.short	(.L_23 - .L_22)
	.align		4
.L_22:
        /*0094*/ 	.word	index@(.nv.constant0._Z3fooPKcS0_PS0_Pi)
        /*0098*/ 	.short	0x0380
        /*009a*/ 	.short	0x0020


	//----- nvinfo : EIATTR_SW_WAR
	.align		4
.L_23:
        /*009c*/ 	.byte	0x04, 0x36
        /*009e*/ 	.short	(.L_25 - .L_24)
.L_24:
        /*00a0*/ 	.word	0x00000008
.L_25:


//--------------------- .nv.callgraph             --------------------------
	.section	.nv.callgraph,"",@"SHT_CUDA_CALLGRAPH"
	.align	4
	.sectionentsize	8
	.align		4
        /*0000*/ 	.word	0x00000000
	.align		4
        /*0004*/ 	.word	0xffffffff
	.align		4
        /*0008*/ 	.word	0x00000000
	.align		4
        /*000c*/ 	.word	0xfffffffe
	.align		4
        /*0010*/ 	.word	0x00000000
	.align		4
        /*0014*/ 	.word	0xfffffffd
	.align		4
        /*0018*/ 	.word	0x00000000
	.align		4
        /*001c*/ 	.word	0xfffffffc


//--------------------- .text._Z3fooPKcS0_PS0_Pi  --------------------------
	.section	.text._Z3fooPKcS0_PS0_Pi,"ax",@progbits
	.align	128
        .global         _Z3fooPKcS0_PS0_Pi
        .type           _Z3fooPKcS0_PS0_Pi,@function
        .size           _Z3fooPKcS0_PS0_Pi,(.L_x_2 - _Z3fooPKcS0_PS0_Pi)
        .other          _Z3fooPKcS0_PS0_Pi,@"STO_CUDA_ENTRY STV_DEFAULT"
_Z3fooPKcS0_PS0_Pi:
.text._Z3fooPKcS0_PS0_Pi:
[----:B------:R-:W-:Y:S01]  /*0000*/  LDC R1, c[0x0][0x37c] ;  /* 0x0000df00ff017b82 */ /* 0x000fe20000000800 */
[----:B------:R-:W0:Y:S07]  /*0010*/  S2R R3, SR_TID.X ;  /* 0x0000000000037919 */ /* 0x000e2e0000002100 */
[----:B------:R-:W0:Y:S01]  /*0020*/  S2UR UR4, SR_CTAID.X ;  /* 0x00000000000479c3 */ /* 0x000e220000002500 */
[----:B------:R-:W1:Y:S07]  /*0030*/  LDCU.64 UR8, c[0x0][0x380] ;  /* 0x00007000ff0877ac */ /* 0x000e6e0008000a00 */
[----:B------:R-:W0:Y:S02]  /*0040*/  LDC R0, c[0x0][0x360] ;  /* 0x0000d800ff007b82 */ /* 0x000e240000000800 */
[----:B0-----:R-:W-:Y:S01]  /*0050*/  IMAD R0, R0, UR4, R3 ;  /* 0x0000000400007c24 */ /* 0x001fe2000f8e0203 */
[----:B------:R-:W0:Y:S03]  /*0060*/  LDCU.64 UR4, c[0x0][0x358] ;  /* 0x00006b00ff0477ac */ /* 0x000e260008000a00 */
[----:B------:R-:W-:-:S05]  /*0070*/  IMAD.SHL.U32 R0, R0, 0x2, RZ ;  /* 0x0000000200007824 */ /* 0x000fca00078e00ff */
[----:B------:R-:W-:Y:S02]  /*0080*/  SHF.R.S32.HI R7, RZ, 0x1f, R0 ;  /* 0x0000001fff077819 */ /* 0x000fe40000011400 */
[----:B-1----:R-:W-:-:S04]  /*0090*/  IADD3 R2, P0, PT, R0, UR8, RZ ;  /* 0x0000000800027c10 */ /* 0x002fc8000ff1e0ff */
[----:B------:R-:W-:-:S05]  /*00a0*/  IADD3.X R3, PT, PT, R7, UR9, RZ, P0, !PT ;  /* 0x0000000907037c10 */ /* 0x000fca00087fe4ff */
[----:B0-----:R-:W2:Y:S02]  /*00b0*/  LDG.E.U8 R4, desc[UR4][R2.64] ;  /* 0x0000000402047981 */ /* 0x001ea4000c1e1100 */
[----:B--2---:R-:W-:-:S13]  /*00c0*/  ISETP.NE.AND P0, PT, R4, 0xd, PT ;  /* 0x0000000d0400780c */ /* 0x004fda0003f05270 */
[----:B------:R-:W-:Y:S05]  /*00d0*/  @P0 BRA `(.L_x_0) ;  /* 0x0000000000580947 */ /* 0x000fea0003800000 */
[----:B------:R-:W2:Y:S02]  /*00e0*/  LDG.E.U8 R2, desc[UR4][R2.64+0x1] ;  /* 0x0000010402027981 */ /* 0x000ea4000c1e1100 */
[----:B--2---:R-:W-:-:S13]  /*00f0*/  ISETP.NE.AND P0, PT, R2, 0xa, PT ;  /* 0x0000000a0200780c */ /* 0x004fda0003f05270 */
[----:B------:R-:W-:Y:S05]  /*0100*/  @P0 EXIT ;  /* 0x000000000000094d */ /* 0x000fea0003800000 */
[----:B------:R-:W0:Y:S01]  /*0110*/  S2R R5, SR_LANEID ;  /* 0x0000000000057919 */ /* 0x000e220000000000 */
[----:B------:R-:W-:Y:S01]  /*0120*/  VOTEU.ANY UR6, UPT, PT ;  /* 0x0000000000067886 */ /* 0x000fe200038e0100 */
[----:B------:R-:W1:Y:S01]  /*0130*/  LDC.64 R2, c[0x0][0x398] ;  /* 0x0000e600ff027b82 */ /* 0x000e620000000a00 */
[----:B------:R-:W0:Y:S01]  /*0140*/  FLO.U32 R8, UR6 ;  /* 0x0000000600087d00 */ /* 0x000e2200080e0000 */
[----:B------:R-:W2:Y:S01]  /*0150*/  S2R R6, SR_LTMASK ;  /* 0x0000000000067919 */ /* 0x000ea20000003900 */
[----:B------:R-:W3:Y:S06]  /*0160*/  LDCU.64 UR10, c[0x0][0x388] ;  /* 0x00007100ff0a77ac */ /* 0x000eec0008000a00 */
[----:B------:R-:W1:Y:S01]  /*0170*/  POPC R11, UR6 ;  /* 0x00000006000b7d09 */ /* 0x000e620008000000 */
[----:B0-----:R-:W-:-:S02]  /*0180*/  ISETP.EQ.U32.AND P0, PT, R8, R5, PT ;  /* 0x000000050800720c */ /* 0x001fc40003f02070 */
[----:B------:R-:W0:Y:S11]  /*0190*/  LDC.64 R4, c[0x0][0x390] ;  /* 0x0000e400ff047b82 */ /* 0x000e360000000a00 */
[----:B-1----:R-:W4:Y:S01]  /*01a0*/  @P0 ATOMG.E.ADD.STRONG.GPU PT, R3, desc[UR4][R2.64], R11 ;  /* 0x8000000b020309a8 */ /* 0x002f2200081ef104 */
[----:B--2---:R-:W-:-:S02]  /*01b0*/  LOP3.LUT R10, R6, UR6, RZ, 0xc0, !PT ;  /* 0x00000006060a7c12 */ /* 0x004fc4000f8ec0ff */
[----:B---3--:R-:W-:-:S04]  /*01c0*/  IADD3.X R6, P0, P1, R0, UR10, RZ, PT, PT ;  /* 0x0000000a00067c10 */ /* 0x008fc8000b90e4ff */
[----:B------:R-:W1:Y:S01]  /*01d0*/  POPC R10, R10 ;  /* 0x0000000a000a7309 */ /* 0x000e620000000000 */
[----:B------:R-:W-:Y:S01]  /*01e0*/  IADD3.X R7, PT, PT, R7, UR11, RZ, P0, P1 ;  /* 0x0000000b07077c10 */ /* 0x000fe200087e24ff */
[----:B----4-:R-:W1:Y:S02]  /*01f0*/  SHFL.IDX PT, R9, R3, R8, 0x1f ;  /* 0x00001f0803097589 */ /* 0x010e6400000e0000 */
[----:B-1----:R-:W-:-:S04]  /*0200*/  IMAD.IADD R9, R9, 0x1, R10 ;  /* 0x0000000109097824 */ /* 0x002fc800078e020a */
[----:B0-----:R-:W-:-:S05]  /*0210*/  IMAD.WIDE R4, R9, 0x8, R4 ;  /* 0x0000000809047825 */ /* 0x001fca00078e0204 */
[----:B------:R-:W-:Y:S01]  /*0220*/  STG.E.64 desc[UR4][R4.64], R6 ;  /* 0x0000000604007986 */ /* 0x000fe2000c101b04 */
[----:B------:R-:W-:Y:S05]  /*0230*/  EXIT ;  /* 0x000000000000794d */ /* 0x000fea0003800000 */
.L_x_0:
[----:B------:R-:W-:-:S04]  /*0240*/  ISETP.NE.AND P0, PT, R4, 0xa, PT ;  /* 0x0000000a0400780c */ /* 0x000fc80003f05270 */
[----:B------:R-:W-:-:S13]  /*0250*/  ISETP.LT.OR P0, PT, R0, 0x1, P0 ;  /* 0x000000010000780c */ /* 0x000fda0000701670 */
[----:B------:R-:W-:Y:S05]  /*0260*/  @P0 EXIT ;  /* 0x000000000000094d */ /* 0x000fea0003800000 */
[----:B------:R-:W-:-:S05]  /*0270*/  VIADD R2, R0, 0xffffffff ;  /* 0xffffffff00027836 */ /* 0x000fca0000000000 */
[----:B------:R-:W-:-:S05]  /*0280*/  IADD3 R2, P0, PT, R2, UR8, RZ ;  /* 0x0000000802027c10 */ /* 0x000fca000ff1e0ff */
[----:B------:R-:W-:-:S05]  /*0290*/  IMAD.X R3, RZ, RZ, UR9, P0 ;  /* 0x00000009ff037e24 */ /* 0x000fca00080e06ff */
        /* <DEDUP_REMOVED lines=14> */
[----:B---3--:R-:W-:-:S04]  /*0380*/  IADD3.X R4, P0, PT, R0, UR10, RZ, PT, !PT ;  /* 0x0000000a00047c10 */ /* 0x008fc8000bf1e4ff */
[----:B------:R-:W1:Y:S01]  /*0390*/  POPC R10, R10 ;  /* 0x0000000a000a7309 */ /* 0x000e620000000000 */
[----:B------:R-:W-:Y:S01]  /*03a0*/  IMAD.X R5, RZ, RZ, UR11, P0 ;  /* 0x0000000bff057e24 */ /* 0x000fe200080e06ff */
[----:B----4-:R-:W1:Y:S02]  /*03b0*/  SHFL.IDX PT, R9, R7, R8, 0x1f ;  /* 0x00001f0807097589 */ /* 0x010e6400000e0000 */
[----:B-1----:R-:W-:-:S04]  /*03c0*/  IMAD.IADD R9, R9, 0x1, R10 ;  /* 0x0000000109097824 */ /* 0x002fc800078e020a */
[----:B0-----:R-:W-:-:S05]  /*03d0*/  IMAD.WIDE R2, R9, 0x8, R2 ;  /* 0x0000000809027825 */ /* 0x001fca00078e0202 */
[----:B------:R-:W-:Y:S01]  /*03e0*/  STG.E.64 desc[UR4][R2.64], R4 ;  /* 0x0000000402007986 */ /* 0x000fe2000c101b04 */
[----:B------:R-:W-:Y:S05]  /*03f0*/  EXIT ;  /* 0x000000000000794d */ /* 0x000fea0003800000 */
.L_x_1:
[----:B------:R-:W-:-:S00]  /*0400*/  BRA `(.L_x_1) ;  /* 0xfffffffc00fc7947 */ /* 0x000fc0000383ffff */
[----:B------:R-:W-:-:S00]  /*0410*/  NOP ;  /* 0x0000000000007918 */ /* 0x000fc00000000000 */
        /* <DEDUP_REMOVED lines=14> */
.L_x_2:


//--------------------- .nv.shared.reserved.0     --------------------------
	.section	.nv.shared.reserved.0,"aw",@nobits
	.weak		__nv_reservedSMEM_offset_0_alias
	.size		__nv_reservedSMEM_offset_0_alias, 0, 64
	.other		__nv_reservedSMEM_offset_0_alias,@"STO_CUDA_RESERVED_SHARED STV_DEFAULT"
__nv_reservedSMEM_offset_0_alias:
	.zero		0
	.zero		64


//--------------------- .nv.constant0._Z3fooPKcS0_PS0_Pi --------------------------
	.section	.nv.constant0._Z3fooPKcS0_PS0_Pi,"a",@progbits
	.sectionflags	@""
	.align	4
.nv.constant0._Z3fooPKcS0_PS0_Pi:
	.zero		928


//--------------------- SYMBOLS --------------------------

	.type		.nv.reservedSmem.offset0,@object
	.size		.nv.reservedSmem.offset0,0x4
